	.headerflags	@"EF_CUDA_TEXMODE_UNIFIED EF_CUDA_64BIT_ADDRESS EF_CUDA_ACCELERATORS EF_CUDA_SM90 EF_CUDA_VIRTUAL_SM(EF_CUDA_SM90)"
	.elftype	@"ET_EXEC"


//--------------------- .nv.info                  --------------------------
	.section	.nv.info,"",@"SHT_CUDA_INFO"
	.align	4


	//----- nvinfo : EIATTR_REGCOUNT
	.align		4
        /*0000*/ 	.byte	0x04, 0x2f
        /*0002*/ 	.short	(.L_1 - .L_0)
	.align		4
.L_0:
        /*0004*/ 	.word	index@(triton_poi_fused_unfold_0)
        /*0008*/ 	.word	0x0000000a


	//----- nvinfo : EIATTR_MIN_STACK_SIZE
	.align		4
.L_1:
        /*000c*/ 	.byte	0x04, 0x12
        /*000e*/ 	.short	(.L_3 - .L_2)
	.align		4
.L_2:
        /*0010*/ 	.word	index@(triton_poi_fused_unfold_0)
        /*0014*/ 	.word	0x00000000


	//----- nvinfo : EIATTR_FRAME_SIZE
	.align		4
.L_3:
        /*0018*/ 	.byte	0x04, 0x11
        /*001a*/ 	.short	(.L_5 - .L_4)
	.align		4
.L_4:
        /*001c*/ 	.word	index@(triton_poi_fused_unfold_0)
        /*0020*/ 	.word	0x00000000


	//----- nvinfo : EIATTR_MIN_STACK_SIZE
	.align		4
.L_5:
        /*0024*/ 	.byte	0x04, 0x12
        /*0026*/ 	.short	(.L_7 - .L_6)
	.align		4
.L_6:
        /*0028*/ 	.word	index@(triton_poi_fused_unfold_0)
        /*002c*/ 	.word	0x00000000
.L_7:


//--------------------- .nv.info.triton_poi_fused_unfold_0 --------------------------
	.section	.nv.info.triton_poi_fused_unfold_0,"",@"SHT_CUDA_INFO"
	.sectionflags	@""
	.align	4


	//----- nvinfo : EIATTR_CUDA_API_VERSION
	.align		4
        /*0000*/ 	.byte	0x04, 0x37
        /*0002*/ 	.short	(.L_9 - .L_8)
.L_8:
        /*0004*/ 	.word	0x0000007c


	//----- nvinfo : EIATTR_KPARAM_INFO
	.align		4
.L_9:
        /*0008*/ 	.byte	0x04, 0x17
        /*000a*/ 	.short	(.L_11 - .L_10)
.L_10:
        /*000c*/ 	.word	0x00000000
        /*0010*/ 	.short	0x0002
        /*0012*/ 	.short	0x0010
        /*0014*/ 	.byte	0x00, 0xf0, 0x11, 0x00


	//----- nvinfo : EIATTR_KPARAM_INFO
	.align		4
.L_11:
        /*0018*/ 	.byte	0x04, 0x17
        /*001a*/ 	.short	(.L_13 - .L_12)
.L_12:
        /*001c*/ 	.word	0x00000000
        /*0020*/ 	.short	0x0001
        /*0022*/ 	.short	0x0008
        /*0024*/ 	.byte	0x00, 0xf4, 0x21, 0x00


	//----- nvinfo : EIATTR_KPARAM_INFO
	.align		4
.L_13:
        /*0028*/ 	.byte	0x04, 0x17
        /*002a*/ 	.short	(.L_15 - .L_14)
.L_14:
        /*002c*/ 	.word	0x00000000
        /*0030*/ 	.short	0x0000
        /*0032*/ 	.short	0x0000
        /*0034*/ 	.byte	0x00, 0xf4, 0x21, 0x00


	//----- nvinfo : EIATTR_SPARSE_MMA_MASK
	.align		4
.L_15:
        /*0038*/ 	.byte	0x03, 0x50
        /*003a*/ 	.short	0x0000


	//----- nvinfo : EIATTR_MAXREG_COUNT
	.align		4
        /*003c*/ 	.byte	0x03, 0x1b
        /*003e*/ 	.short	0x00ff


	//----- nvinfo : EIATTR_EXIT_INSTR_OFFSETS
	.align		4
        /*0040*/ 	.byte	0x04, 0x1c
        /*0042*/ 	.short	(.L_17 - .L_16)


	//   ....[0]....
.L_16:
        /*0044*/ 	.word	0x00000100


	//   ....[1]....
        /*0048*/ 	.word	0x00000120


	//----- nvinfo : EIATTR_REQNTID
	.align		4
.L_17:
        /*004c*/ 	.byte	0x04, 0x10
        /*004e*/ 	.short	(.L_19 - .L_18)
.L_18:
        /*0050*/ 	.word	0x00000080
        /*0054*/ 	.word	0x00000001
        /*0058*/ 	.word	0x00000001


	//----- nvinfo : EIATTR_CRS_STACK_SIZE
	.align		4
.L_19:
        /*005c*/ 	.byte	0x04, 0x1e
        /*005e*/ 	.short	(.L_21 - .L_20)
.L_20:
        /*0060*/ 	.word	0x00000000


	//----- nvinfo : EIATTR_CBANK_PARAM_SIZE
	.align		4
.L_21:
        /*0064*/ 	.byte	0x03, 0x19
        /*0066*/ 	.short	0x0014


	//----- nvinfo : EIATTR_PARAM_CBANK
	.align		4
        /*0068*/ 	.byte	0x04, 0x0a
        /*006a*/ 	.short	(.L_23 - .L_22)
	.align		4
.L_22:
        /*006c*/ 	.word	index@(.nv.constant0.triton_poi_fused_unfold_0)
        /*0070*/ 	.short	0x0210
        /*0072*/ 	.short	0x0014


	//----- nvinfo : EIATTR_SW_WAR
	.align		4
.L_23:
        /*0074*/ 	.byte	0x04, 0x36
        /*0076*/ 	.short	(.L_25 - .L_24)
.L_24:
        /*0078*/ 	.word	0x00000008
.L_25:


//--------------------- .nv.callgraph             --------------------------
	.section	.nv.callgraph,"",@"SHT_CUDA_CALLGRAPH"
	.align	4
	.sectionentsize	8
	.align		4
        /*0000*/ 	.word	0x00000000
	.align		4
        /*0004*/ 	.word	0xffffffff
	.align		4
        /*0008*/ 	.word	0x00000000
	.align		4
        /*000c*/ 	.word	0xfffffffe
	.align		4
        /*0010*/ 	.word	0x00000000
	.align		4
        /*0014*/ 	.word	0xfffffffd
	.align		4
        /*0018*/ 	.word	0x00000000
	.align		4
        /*001c*/ 	.word	0xfffffffc


//--------------------- .text.triton_poi_fused_unfold_0 --------------------------
	.section	.text.triton_poi_fused_unfold_0,"ax",@progbits
	.align	128
        .global         triton_poi_fused_unfold_0
        .type           triton_poi_fused_unfold_0,@function
        .size           triton_poi_fused_unfold_0,(.L_x_3 - triton_poi_fused_unfold_0)
        .other          triton_poi_fused_unfold_0,@"STO_CUDA_ENTRY STV_DEFAULT"
triton_poi_fused_unfold_0:
.text.triton_poi_fused_unfold_0:
[----:B------:R-:W0:Y:S02]  /*0000*/  LDC R1, c[0x0][0x28] ;  /* 0x00000a00ff017b82 */ /* 0x000e240000000800 */
[----:B------:R-:W1:Y:S01]  /*0010*/  S2R R0, SR_TID.X ;  /* 0x0000000000007919 */ /* 0x000e620000002100 */
[----:B------:R-:W2:Y:S01]  /*0020*/  LDC.64 R4, c[0x0][0x218] ;  /* 0x00008600ff047b82 */ /* 0x000ea20000000a00 */
[----:B------:R-:W-:Y:S01]  /*0030*/  ULDC.64 UR4, c[0x0][0x208] ;  /* 0x0000820000047ab9 */ /* 0x000fe20000000a00 */
[----:B------:R-:W-:Y:S01]  /*0040*/  BSSY B0, `(.L_x_0) ;  /* 0x000000b000007945 */ /* 0x000fe20003800000 */
[----:B------:R-:W3:Y:S01]  /*0050*/  S2R R7, SR_CTAID.X ;  /* 0x0000000000077919 */ /* 0x000ee20000002500 */
[----:B------:R-:W-:Y:S01]  /*0060*/  HFMA2.MMA R3, -RZ, RZ, 0, 0 ;  /* 0x00000000ff037435 */ /* 0x000fe200000001ff */
[----:B-1----:R-:W-:-:S04]  /*0070*/  LOP3.LUT R0, R0, 0x7f, RZ, 0xc0, !PT ;  /* 0x0000007f00007812 */ /* 0x002fc800078ec0ff */
[----:B---3--:R-:W-:-:S04]  /*0080*/  LEA R7, R7, R0, 0x7 ;  /* 0x0000000007077211 */ /* 0x008fc800078e38ff */
[C---:B------:R-:W-:Y:S01]  /*0090*/  ISETP.GE.AND P0, PT, R7.reuse, 0x100, PT ;  /* 0x000001000700780c */ /* 0x040fe20003f06270 */
[----:B--2---:R-:W-:-:S12]  /*00a0*/  IMAD.WIDE R4, R7, 0x4, R4 ;  /* 0x0000000407047825 */ /* 0x004fd800078e0204 */
[----:B------:R-:W-:Y:S05]  /*00b0*/  @P0 BRA `(.L_x_1) ;  /* 0x00000000000c0947 */ /* 0x000fea0003800000 */
[----:B------:R-:W1:Y:S02]  /*00c0*/  LDC.64 R2, c[0x0][0x210] ;  /* 0x00008400ff027b82 */ /* 0x000e640000000a00 */
[----:B-1----:R-:W-:-:S06]  /*00d0*/  IMAD.WIDE R2, R7, 0x4, R2 ;  /* 0x0000000407027825 */ /* 0x002fcc00078e0202 */
[----:B------:R1:W5:Y:S02]  /*00e0*/  LDG.E R3, desc[UR4][R2.64] ;  /* 0x0000000402037981 */ /* 0x000364000c1e1900 */
.L_x_1:
[----:B------:R-:W-:Y:S05]  /*00f0*/  BSYNC B0 ;  /* 0x0000000000007941 */ /* 0x000fea0003800000 */
.L_x_0:
[----:B------:R-:W-:Y:S05]  /*0100*/  @P0 EXIT ;  /* 0x000000000000094d */ /* 0x000fea0003800000 */
[----:B-----5:R-:W-:Y:S01]  /*0110*/  STG.E desc[UR4][R4.64], R3 ;  /* 0x0000000304007986 */ /* 0x020fe2000c101904 */
[----:B------:R-:W-:Y:S05]  /*0120*/  EXIT ;  /* 0x000000000000794d */ /* 0x000fea0003800000 */
.L_x_2:
[----:B------:R-:W-:-:S00]  /*0130*/  BRA `(.L_x_2) ;  /* 0xfffffffc00fc7947 */ /* 0x000fc0000383ffff */
[----:B------:R-:W-:-:S00]  /*0140*/  NOP ;  /* 0x0000000000007918 */ /* 0x000fc00000000000 */
        /* <DEDUP_REMOVED lines=11> */
.L_x_3:


//--------------------- .nv.constant0.triton_poi_fused_unfold_0 --------------------------
	.section	.nv.constant0.triton_poi_fused_unfold_0,"a",@progbits
	.sectionflags	@""
	.align	4
.nv.constant0.triton_poi_fused_unfold_0:
	.zero		548
